//
// Generated by NVIDIA NVVM Compiler
//
// Compiler Build ID: CL-36424714
// Cuda compilation tools, release 13.0, V13.0.88
// Based on NVVM 20.0.0
//

.version 9.0
.target sm_100
.address_size 64

	// .globl	default_function_kernel

.visible .entry default_function_kernel(
	.param .u64 .ptr .align 1 default_function_kernel_param_0,
	.param .u64 .ptr .align 1 default_function_kernel_param_1
)
.maxntid 28
{
	.reg .pred 	%p<2>;
	.reg .b16 	%rs<8>;
	.reg .b32 	%r<20>;
	.reg .b32 	%f<2>;
	.reg .b64 	%rd<9>;

	ld.param.u64 	%rd1, [default_function_kernel_param_0];
	ld.param.u64 	%rd2, [default_function_kernel_param_1];
	cvta.to.global.u64 	%rd3, %rd2;
	cvta.to.global.u64 	%rd4, %rd1;
	mov.u32 	%r1, %ctaid.x;
	shr.u32 	%r2, %r1, 3;
	and.b32  	%r3, %r1, 1;
	setp.eq.b32 	%p1, %r3, 1;
	selp.b32 	%r4, 112, 0, %p1;
	mad.lo.s32 	%r5, %r2, 224, %r4;
	mov.u32 	%r6, %tid.x;
	cvt.u16.u32 	%rs1, %r6;
	mul.lo.s16 	%rs2, %rs1, 37;
	shr.u16 	%rs3, %rs2, 8;
	mul.lo.s16 	%rs4, %rs3, 28;
	cvt.u32.u16 	%r7, %rs4;
	shl.b32 	%r8, %r1, 29;
	shr.s32 	%r9, %r8, 31;
	and.b32  	%r10, %r9, 14;
	mul.lo.s16 	%rs5, %rs3, 7;
	sub.s16 	%rs6, %rs1, %rs5;
	shl.b16 	%rs7, %rs6, 1;
	cvt.u32.u16 	%r11, %rs7;
	and.b32  	%r12, %r11, 254;
	shr.u32 	%r13, %r1, 1;
	and.b32  	%r14, %r13, 1;
	or.b32  	%r15, %r5, %r14;
	or.b32  	%r16, %r15, %r10;
	add.s32 	%r17, %r16, %r7;
	add.s32 	%r18, %r17, %r12;
	mul.wide.u32 	%rd5, %r18, 4;
	add.s64 	%rd6, %rd4, %rd5;
	ld.global.nc.f32 	%f1, [%rd6];
	mad.lo.s32 	%r19, %r1, 28, %r6;
	mul.wide.u32 	%rd7, %r19, 4;
	add.s64 	%rd8, %rd3, %rd7;
	st.global.f32 	[%rd8], %f1;
	ret;

}


// ===== COMPILED SASS (sm_100) =====

	.target	sm_100

	.elftype	@"ET_EXEC"


//--------------------- .note.nv.tkinfo           --------------------------
	.section	.note.nv.tkinfo,"",@"SHT_NOTE"
	.sectionflags	@"SHF_NOTE_NV_TKINFO"
	.tkinfo
        /*0018*/ 	.word	0x00000002
        /*0030*/ 	.string	""
        /*0030*/ 	.string	"ptxas"
        /*0030*/ 	.string	"Cuda compilation tools, release 13.0, V13.0.88"
        /*0030*/ 	.string	"Build cuda_13.0.r13.0/compiler.36424714_0"
        /*0030*/ 	.string	"-arch sm_100 -m 64 "



//--------------------- .note.nv.cuinfo           --------------------------
	.section	.note.nv.cuinfo,"",@"SHT_NOTE"
	.sectionflags	@"SHF_NOTE_NV_CUINFO"
        /*0018*/ 	.short	0x0002
        /*001a*/ 	.short	0x0064
        /*001c*/ 	.short	0x0082
	.zero		2


//--------------------- .nv.info                  --------------------------
	.section	.nv.info,"",@"SHT_CUDA_INFO"
	.align	4


	//----- nvinfo : EIATTR_REGCOUNT
	.align		4
        /*0000*/ 	.byte	0x04, 0x2f
        /*0002*/ 	.short	(.L_1 - .L_0)
	.align		4
.L_0:
        /*0004*/ 	.word	index@(default_function_kernel)
        /*0008*/ 	.word	0x0000000e


	//----- nvinfo : EIATTR_FRAME_SIZE
	.align		4
.L_1:
        /*000c*/ 	.byte	0x04, 0x11
        /*000e*/ 	.short	(.L_3 - .L_2)
	.align		4
.L_2:
        /*0010*/ 	.word	index@(default_function_kernel)
        /*0014*/ 	.word	0x00000000


	//----- nvinfo : EIATTR_MIN_STACK_SIZE
	.align		4
.L_3:
        /*0018*/ 	.byte	0x04, 0x12
        /*001a*/ 	.short	(.L_5 - .L_4)
	.align		4
.L_4:
        /*001c*/ 	.word	index@(default_function_kernel)
        /*0020*/ 	.word	0x00000000
.L_5:


//--------------------- .nv.compat                --------------------------
	.section	.nv.compat,"",@"SHT_CUDA_COMPAT_INFO"
	.align	4
        /*0000*/ 	.byte	0x02, 0x09, 0x00, 0x00, 0x02, 0x02, 0x01, 0x00, 0x02, 0x05, 0x05, 0x00, 0x03, 0x07, 0x01, 0x01
        /*0010*/ 	.byte	0x02, 0x03, 0x00, 0x00, 0x02, 0x06, 0x01, 0x00, 0x04, 0x0b, 0x08, 0x00, 0x09, 0x00, 0x00, 0x00
        /*0020*/ 	.byte	0x00, 0x00, 0x00, 0x00


//--------------------- .nv.info.default_function_kernel --------------------------
	.section	.nv.info.default_function_kernel,"",@"SHT_CUDA_INFO"
	.sectionflags	@""
	.align	4


	//----- nvinfo : EIATTR_CUDA_API_VERSION
	.align		4
        /*0000*/ 	.byte	0x04, 0x37
        /*0002*/ 	.short	(.L_7 - .L_6)
.L_6:
        /*0004*/ 	.word	0x00000082


	//----- nvinfo : EIATTR_KPARAM_INFO
	.align		4
.L_7:
        /*0008*/ 	.byte	0x04, 0x17
        /*000a*/ 	.short	(.L_9 - .L_8)
.L_8:
        /*000c*/ 	.word	0x00000000
        /*0010*/ 	.short	0x0001
        /*0012*/ 	.short	0x0008
        /*0014*/ 	.byte	0x00, 0xf5, 0x21, 0x00


	//----- nvinfo : EIATTR_KPARAM_INFO
	.align		4
.L_9:
        /*0018*/ 	.byte	0x04, 0x17
        /*001a*/ 	.short	(.L_11 - .L_10)
.L_10:
        /*001c*/ 	.word	0x00000000
        /*0020*/ 	.short	0x0000
        /*0022*/ 	.short	0x0000
        /*0024*/ 	.byte	0x00, 0xf5, 0x21, 0x00


	//----- nvinfo : EIATTR_SPARSE_MMA_MASK
	.align		4
.L_11:
        /*0028*/ 	.byte	0x03, 0x50
        /*002a*/ 	.short	0x0000


	//----- nvinfo : EIATTR_MAXREG_COUNT
	.align		4
        /*002c*/ 	.byte	0x03, 0x1b
        /*002e*/ 	.short	0x00ff


	//----- nvinfo : EIATTR_MERCURY_ISA_VERSION
	.align		4
        /*0030*/ 	.byte	0x03, 0x5f
        /*0032*/ 	.short	0x0101


	//----- nvinfo : EIATTR_VRC_CTA_INIT_COUNT
	.align		4
        /*0034*/ 	.byte	0x02, 0x4a
	.zero		1
	.zero		1


	//----- nvinfo : EIATTR_EXIT_INSTR_OFFSETS
	.align		4
        /*0038*/ 	.byte	0x04, 0x1c
        /*003a*/ 	.short	(.L_13 - .L_12)


	//   ....[0]....
.L_12:
        /*003c*/ 	.word	0x00000240


	//----- nvinfo : EIATTR_MAX_THREADS
	.align		4
.L_13:
        /*0040*/ 	.byte	0x04, 0x05
        /*0042*/ 	.short	(.L_15 - .L_14)
.L_14:
        /*0044*/ 	.word	0x0000001c
        /*0048*/ 	.word	0x00000001
        /*004c*/ 	.word	0x00000001


	//----- nvinfo : EIATTR_CBANK_PARAM_SIZE
	.align		4
.L_15:
        /*0050*/ 	.byte	0x03, 0x19
        /*0052*/ 	.short	0x0010


	//----- nvinfo : EIATTR_PARAM_CBANK
	.align		4
        /*0054*/ 	.byte	0x04, 0x0a
        /*0056*/ 	.short	(.L_17 - .L_16)
	.align		4
.L_16:
        /*0058*/ 	.word	index@(.nv.constant0.default_function_kernel)
        /*005c*/ 	.short	0x0380
        /*005e*/ 	.short	0x0010


	//----- nvinfo : EIATTR_SW_WAR
	.align		4
.L_17:
        /*0060*/ 	.byte	0x04, 0x36
        /*0062*/ 	.short	(.L_19 - .L_18)
.L_18:
        /*0064*/ 	.word	0x00000008
.L_19:


//--------------------- .nv.callgraph             --------------------------
	.section	.nv.callgraph,"",@"SHT_CUDA_CALLGRAPH"
	.align	4
	.sectionentsize	8
	.align		4
        /*0000*/ 	.word	0x00000000
	.align		4
        /*0004*/ 	.word	0xffffffff
	.align		4
        /*0008*/ 	.word	0x00000000
	.align		4
        /*000c*/ 	.word	0xfffffffe
	.align		4
        /*0010*/ 	.word	0x00000000
	.align		4
        /*0014*/ 	.word	0xfffffffd
	.align		4
        /*0018*/ 	.word	0x00000000
	.align		4
        /*001c*/ 	.word	0xfffffffc


//--------------------- .text.default_function_kernel --------------------------
	.section	.text.default_function_kernel,"ax",@progbits
	.align	128
        .global         default_function_kernel
        .type           default_function_kernel,@function
        .size           default_function_kernel,(.L_x_1 - default_function_kernel)
        .other          default_function_kernel,@"STO_CUDA_ENTRY STV_DEFAULT"
default_function_kernel:
.text.default_function_kernel:
[----:B------:R-:W-:Y:S01]  /*0000*/  LDC R1, c[0x0][0x37c] ;  /* 0x0000df00ff017b82 */ /* 0x000fe20000000800 */
[----:B------:R-:W0:Y:S07]  /*0010*/  S2R R11, SR_TID.X ;  /* 0x00000000000b7919 */ /* 0x000e2e0000002100 */
[----:B------:R-:W1:Y:S01]  /*0020*/  LDC.64 R2, c[0x0][0x380] ;  /* 0x0000e000ff027b82 */ /* 0x000e620000000a00 */
[----:B------:R-:W2:Y:S01]  /*0030*/  LDCU.64 UR4, c[0x0][0x358] ;  /* 0x00006b00ff0477ac */ /* 0x000ea20008000a00 */
[----:B------:R-:W3:Y:S01]  /*0040*/  S2R R10, SR_CTAID.X ;  /* 0x00000000000a7919 */ /* 0x000ee20000002500 */
[----:B0-----:R-:W-:Y:S01]  /*0050*/  PRMT R0, R11, 0x9910, RZ ;  /* 0x000099100b007816 */ /* 0x001fe200000000ff */
[----:B---3--:R-:W-:Y:S01]  /*0060*/  IMAD.SHL.U32 R4, R10, 0x20000000, RZ ;  /* 0x200000000a047824 */ /* 0x008fe200078e00ff */
[----:B------:R-:W-:-:S03]  /*0070*/  SHF.R.U32.HI R6, RZ, 0x1, R10 ;  /* 0x00000001ff067819 */ /* 0x000fc6000001160a */
[----:B------:R-:W-:Y:S01]  /*0080*/  IMAD R0, R0, 0x25, RZ ;  /* 0x0000002500007824 */ /* 0x000fe200078e02ff */
[----:B------:R-:W-:-:S04]  /*0090*/  SHF.R.S32.HI R4, RZ, 0x1f, R4 ;  /* 0x0000001fff047819 */ /* 0x000fc80000011404 */
[----:B------:R-:W-:Y:S02]  /*00a0*/  LOP3.LUT R0, R0, 0xffff, RZ, 0xc0, !PT ;  /* 0x0000ffff00007812 */ /* 0x000fe400078ec0ff */
[----:B------:R-:W-:Y:S02]  /*00b0*/  LOP3.LUT R7, R6, 0x1, RZ, 0xc0, !PT ;  /* 0x0000000106077812 */ /* 0x000fe400078ec0ff */
[----:B------:R-:W-:-:S04]  /*00c0*/  SHF.R.U32.HI R0, RZ, 0x8, R0 ;  /* 0x00000008ff007819 */ /* 0x000fc80000011600 */
[----:B------:R-:W-:Y:S02]  /*00d0*/  PRMT R8, R0, 0x9910, RZ ;  /* 0x0000991000087816 */ /* 0x000fe400000000ff */
[----:B------:R-:W-:-:S03]  /*00e0*/  LOP3.LUT R0, R10, 0x1, RZ, 0xc0, !PT ;  /* 0x000000010a007812 */ /* 0x000fc600078ec0ff */
[----:B------:R-:W-:Y:S01]  /*00f0*/  IMAD R5, R8, 0x7, RZ ;  /* 0x0000000708057824 */ /* 0x000fe200078e02ff */
[----:B------:R-:W-:Y:S02]  /*0100*/  ISETP.NE.U32.AND P0, PT, R0, 0x1, PT ;  /* 0x000000010000780c */ /* 0x000fe40003f05070 */
[----:B------:R-:W-:Y:S01]  /*0110*/  SHF.R.U32.HI R0, RZ, 0x3, R10 ;  /* 0x00000003ff007819 */ /* 0x000fe2000001160a */
[----:B------:R-:W-:Y:S01]  /*0120*/  IMAD.MOV R9, RZ, RZ, -R5 ;  /* 0x000000ffff097224 */ /* 0x000fe200078e0a05 */
[----:B------:R-:W-:-:S04]  /*0130*/  SEL R5, RZ, 0x70, P0 ;  /* 0x00000070ff057807 */ /* 0x000fc80000000000 */
[----:B------:R-:W-:Y:S01]  /*0140*/  PRMT R9, R9, 0x7710, RZ ;  /* 0x0000771009097816 */ /* 0x000fe200000000ff */
[----:B------:R-:W-:Y:S01]  /*0150*/  IMAD R0, R0, 0xe0, R5 ;  /* 0x000000e000007824 */ /* 0x000fe200078e0205 */
[----:B------:R-:W-:Y:S01]  /*0160*/  LOP3.LUT R5, R4, 0xe, RZ, 0xc0, !PT ;  /* 0x0000000e04057812 */ /* 0x000fe200078ec0ff */
[----:B------:R-:W-:Y:S02]  /*0170*/  IMAD R4, R8, 0x1c, RZ ;  /* 0x0000001c08047824 */ /* 0x000fe400078e02ff */
[----:B------:R-:W-:Y:S01]  /*0180*/  IMAD.IADD R6, R9, 0x1, R11 ;  /* 0x0000000109067824 */ /* 0x000fe200078e020b */
[----:B------:R-:W-:Y:S02]  /*0190*/  IADD3 R0, PT, PT, R5, R0, R7 ;  /* 0x0000000005007210 */ /* 0x000fe40007ffe007 */
[----:B------:R-:W-:Y:S01]  /*01a0*/  LOP3.LUT R4, R4, 0xffff, RZ, 0xc0, !PT ;  /* 0x0000ffff04047812 */ /* 0x000fe200078ec0ff */
[----:B------:R-:W-:-:S05]  /*01b0*/  IMAD.SHL.U32 R6, R6, 0x2, RZ ;  /* 0x0000000206067824 */ /* 0x000fca00078e00ff */
[----:B------:R-:W-:-:S04]  /*01c0*/  LOP3.LUT R5, R6, 0xfe, RZ, 0xc0, !PT ;  /* 0x000000fe06057812 */ /* 0x000fc800078ec0ff */
[----:B------:R-:W-:-:S05]  /*01d0*/  IADD3 R5, PT, PT, R5, R0, R4 ;  /* 0x0000000005057210 */ /* 0x000fca0007ffe004 */
[----:B-1----:R-:W-:Y:S02]  /*01e0*/  IMAD.WIDE.U32 R2, R5, 0x4, R2 ;  /* 0x0000000405027825 */ /* 0x002fe400078e0002 */
[----:B------:R-:W0:Y:S04]  /*01f0*/  LDC.64 R4, c[0x0][0x388] ;  /* 0x0000e200ff047b82 */ /* 0x000e280000000a00 */
[----:B--2---:R-:W2:Y:S01]  /*0200*/  LDG.E.CONSTANT R3, desc[UR4][R2.64] ;  /* 0x0000000402037981 */ /* 0x004ea2000c1e9900 */
[----:B------:R-:W-:-:S04]  /*0210*/  IMAD R7, R10, 0x1c, R11 ;  /* 0x0000001c0a077824 */ /* 0x000fc800078e020b */
[----:B0-----:R-:W-:-:S05]  /*0220*/  IMAD.WIDE.U32 R4, R7, 0x4, R4 ;  /* 0x0000000407047825 */ /* 0x001fca00078e0004 */
[----:B--2---:R-:W-:Y:S01]  /*0230*/  STG.E desc[UR4][R4.64], R3 ;  /* 0x0000000304007986 */ /* 0x004fe2000c101904 */
[----:B------:R-:W-:Y:S05]  /*0240*/  EXIT ;  /* 0x000000000000794d */ /* 0x000fea0003800000 */
.L_x_0:
[----:B------:R-:W-:-:S00]  /*0250*/  BRA `(.L_x_0) ;  /* 0xfffffffc00fc7947 */ /* 0x000fc0000383ffff */
[----:B------:R-:W-:-:S00]  /*0260*/  NOP ;  /* 0x0000000000007918 */ /* 0x000fc00000000000 */
        /* <DEDUP_REMOVED lines=9> */
.L_x_1:


//--------------------- .nv.shared.reserved.0     --------------------------
	.section	.nv.shared.reserved.0,"aw",@nobits
	.weak		__nv_reservedSMEM_offset_0_alias
	.size		__nv_reservedSMEM_offset_0_alias, 0, 64
	.other		__nv_reservedSMEM_offset_0_alias,@"STO_CUDA_RESERVED_SHARED STV_DEFAULT"
__nv_reservedSMEM_offset_0_alias:
	.zero		0
	.zero		64


//--------------------- .nv.constant0.default_function_kernel --------------------------
	.section	.nv.constant0.default_function_kernel,"a",@progbits
	.sectionflags	@""
	.align	4
.nv.constant0.default_function_kernel:
	.zero		912


//--------------------- SYMBOLS --------------------------

	.type		.nv.reservedSmem.offset0,@object
	.size		.nv.reservedSmem.offset0,0x4
